//
// Generated by NVIDIA NVVM Compiler
//
// Compiler Build ID: CL-36424714
// Cuda compilation tools, release 13.0, V13.0.88
// Based on NVVM 20.0.0
//

.version 9.0
.target sm_100
.address_size 64

	// .globl	_Z25sparseAffineForwardKernelILb0EEvmmPKfS1_PKiPf

.visible .entry _Z25sparseAffineForwardKernelILb0EEvmmPKfS1_PKiPf(
	.param .u64 _Z25sparseAffineForwardKernelILb0EEvmmPKfS1_PKiPf_param_0,
	.param .u64 _Z25sparseAffineForwardKernelILb0EEvmmPKfS1_PKiPf_param_1,
	.param .u64 .ptr .align 1 _Z25sparseAffineForwardKernelILb0EEvmmPKfS1_PKiPf_param_2,
	.param .u64 .ptr .align 1 _Z25sparseAffineForwardKernelILb0EEvmmPKfS1_PKiPf_param_3,
	.param .u64 .ptr .align 1 _Z25sparseAffineForwardKernelILb0EEvmmPKfS1_PKiPf_param_4,
	.param .u64 .ptr .align 1 _Z25sparseAffineForwardKernelILb0EEvmmPKfS1_PKiPf_param_5
)
{
	.reg .pred 	%p<5>;
	.reg .b32 	%r<7>;
	.reg .b32 	%f<9>;
	.reg .b64 	%rd<26>;

	ld.param.u64 	%rd9, [_Z25sparseAffineForwardKernelILb0EEvmmPKfS1_PKiPf_param_0];
	ld.param.u64 	%rd10, [_Z25sparseAffineForwardKernelILb0EEvmmPKfS1_PKiPf_param_1];
	ld.param.u64 	%rd11, [_Z25sparseAffineForwardKernelILb0EEvmmPKfS1_PKiPf_param_2];
	ld.param.u64 	%rd12, [_Z25sparseAffineForwardKernelILb0EEvmmPKfS1_PKiPf_param_4];
	ld.param.u64 	%rd13, [_Z25sparseAffineForwardKernelILb0EEvmmPKfS1_PKiPf_param_5];
	mov.u32 	%r2, %ctaid.x;
	mov.u32 	%r3, %ntid.x;
	mov.u32 	%r4, %tid.x;
	mad.lo.s32 	%r5, %r2, %r3, %r4;
	cvt.u64.u32 	%rd1, %r5;
	setp.le.u64 	%p1, %rd10, %rd1;
	@%p1 bra 	$L__BB0_6;
	cvta.to.global.u64 	%rd14, %rd13;
	mov.u32 	%r6, %ctaid.y;
	cvt.u64.u32 	%rd2, %r6;
	mad.lo.s64 	%rd15, %rd10, %rd2, %rd1;
	shl.b64 	%rd16, %rd15, 2;
	add.s64 	%rd3, %rd14, %rd16;
	setp.eq.s64 	%p2, %rd9, 0;
	mov.f32 	%f8, 0f00000000;
	@%p2 bra 	$L__BB0_5;
	cvta.to.global.u64 	%rd4, %rd12;
	cvta.to.global.u64 	%rd5, %rd11;
	mul.lo.s64 	%rd6, %rd9, %rd2;
	mov.f32 	%f8, 0f00000000;
	mov.b64 	%rd25, 0;
$L__BB0_3:
	add.s64 	%rd18, %rd25, %rd6;
	shl.b64 	%rd19, %rd18, 2;
	add.s64 	%rd20, %rd4, %rd19;
	ld.global.u32 	%r1, [%rd20];
	setp.eq.s32 	%p3, %r1, -1;
	@%p3 bra 	$L__BB0_5;
	cvt.s64.s32 	%rd21, %r1;
	mad.lo.s64 	%rd22, %rd10, %rd21, %rd1;
	shl.b64 	%rd23, %rd22, 2;
	add.s64 	%rd24, %rd5, %rd23;
	ld.global.f32 	%f6, [%rd24];
	add.f32 	%f8, %f8, %f6;
	add.s64 	%rd25, %rd25, 1;
	setp.ne.s64 	%p4, %rd25, %rd9;
	@%p4 bra 	$L__BB0_3;
$L__BB0_5:
	st.global.f32 	[%rd3], %f8;
$L__BB0_6:
	ret;

}
	// .globl	_Z25sparseAffineForwardKernelILb1EEvmmPKfS1_PKiPf
.visible .entry _Z25sparseAffineForwardKernelILb1EEvmmPKfS1_PKiPf(
	.param .u64 _Z25sparseAffineForwardKernelILb1EEvmmPKfS1_PKiPf_param_0,
	.param .u64 _Z25sparseAffineForwardKernelILb1EEvmmPKfS1_PKiPf_param_1,
	.param .u64 .ptr .align 1 _Z25sparseAffineForwardKernelILb1EEvmmPKfS1_PKiPf_param_2,
	.param .u64 .ptr .align 1 _Z25sparseAffineForwardKernelILb1EEvmmPKfS1_PKiPf_param_3,
	.param .u64 .ptr .align 1 _Z25sparseAffineForwardKernelILb1EEvmmPKfS1_PKiPf_param_4,
	.param .u64 .ptr .align 1 _Z25sparseAffineForwardKernelILb1EEvmmPKfS1_PKiPf_param_5
)
{
	.reg .pred 	%p<5>;
	.reg .b32 	%r<7>;
	.reg .b32 	%f<8>;
	.reg .b64 	%rd<30>;

	ld.param.u64 	%rd9, [_Z25sparseAffineForwardKernelILb1EEvmmPKfS1_PKiPf_param_0];
	ld.param.u64 	%rd10, [_Z25sparseAffineForwardKernelILb1EEvmmPKfS1_PKiPf_param_1];
	ld.param.u64 	%rd11, [_Z25sparseAffineForwardKernelILb1EEvmmPKfS1_PKiPf_param_2];
	ld.param.u64 	%rd12, [_Z25sparseAffineForwardKernelILb1EEvmmPKfS1_PKiPf_param_3];
	ld.param.u64 	%rd13, [_Z25sparseAffineForwardKernelILb1EEvmmPKfS1_PKiPf_param_4];
	ld.param.u64 	%rd14, [_Z25sparseAffineForwardKernelILb1EEvmmPKfS1_PKiPf_param_5];
	mov.u32 	%r2, %ctaid.x;
	mov.u32 	%r3, %ntid.x;
	mov.u32 	%r4, %tid.x;
	mad.lo.s32 	%r5, %r2, %r3, %r4;
	cvt.u64.u32 	%rd1, %r5;
	setp.le.u64 	%p1, %rd10, %rd1;
	@%p1 bra 	$L__BB1_6;
	cvta.to.global.u64 	%rd15, %rd12;
	cvta.to.global.u64 	%rd16, %rd14;
	mov.u32 	%r6, %ctaid.y;
	cvt.u64.u32 	%rd2, %r6;
	mad.lo.s64 	%rd17, %rd10, %rd2, %rd1;
	shl.b64 	%rd18, %rd17, 2;
	add.s64 	%rd3, %rd16, %rd18;
	shl.b64 	%rd19, %rd1, 2;
	add.s64 	%rd20, %rd15, %rd19;
	ld.global.f32 	%f7, [%rd20];
	setp.eq.s64 	%p2, %rd9, 0;
	@%p2 bra 	$L__BB1_5;
	cvta.to.global.u64 	%rd4, %rd13;
	cvta.to.global.u64 	%rd5, %rd11;
	mul.lo.s64 	%rd6, %rd9, %rd2;
	mov.b64 	%rd29, 0;
$L__BB1_3:
	add.s64 	%rd22, %rd29, %rd6;
	shl.b64 	%rd23, %rd22, 2;
	add.s64 	%rd24, %rd4, %rd23;
	ld.global.u32 	%r1, [%rd24];
	setp.eq.s32 	%p3, %r1, -1;
	@%p3 bra 	$L__BB1_5;
	cvt.s64.s32 	%rd25, %r1;
	mad.lo.s64 	%rd26, %rd10, %rd25, %rd1;
	shl.b64 	%rd27, %rd26, 2;
	add.s64 	%rd28, %rd5, %rd27;
	ld.global.f32 	%f5, [%rd28];
	add.f32 	%f7, %f7, %f5;
	add.s64 	%rd29, %rd29, 1;
	setp.ne.s64 	%p4, %rd29, %rd9;
	@%p4 bra 	$L__BB1_3;
$L__BB1_5:
	st.global.f32 	[%rd3], %f7;
$L__BB1_6:
	ret;

}
	// .globl	_Z26sparseAffineBackwardKernelILb0EEvmmPfS0_PKiPKf
.visible .entry _Z26sparseAffineBackwardKernelILb0EEvmmPfS0_PKiPKf(
	.param .u64 _Z26sparseAffineBackwardKernelILb0EEvmmPfS0_PKiPKf_param_0,
	.param .u64 _Z26sparseAffineBackwardKernelILb0EEvmmPfS0_PKiPKf_param_1,
	.param .u64 .ptr .align 1 _Z26sparseAffineBackwardKernelILb0EEvmmPfS0_PKiPKf_param_2,
	.param .u64 .ptr .align 1 _Z26sparseAffineBackwardKernelILb0EEvmmPfS0_PKiPKf_param_3,
	.param .u64 .ptr .align 1 _Z26sparseAffineBackwardKernelILb0EEvmmPfS0_PKiPKf_param_4,
	.param .u64 .ptr .align 1 _Z26sparseAffineBackwardKernelILb0EEvmmPfS0_PKiPKf_param_5
)
{
	.reg .pred 	%p<5>;
	.reg .b32 	%r<7>;
	.reg .b32 	%f<3>;
	.reg .b64 	%rd<26>;

	ld.param.u64 	%rd8, [_Z26sparseAffineBackwardKernelILb0EEvmmPfS0_PKiPKf_param_0];
	ld.param.u64 	%rd9, [_Z26sparseAffineBackwardKernelILb0EEvmmPfS0_PKiPKf_param_1];
	ld.param.u64 	%rd10, [_Z26sparseAffineBackwardKernelILb0EEvmmPfS0_PKiPKf_param_2];
	ld.param.u64 	%rd11, [_Z26sparseAffineBackwardKernelILb0EEvmmPfS0_PKiPKf_param_4];
	ld.param.u64 	%rd12, [_Z26sparseAffineBackwardKernelILb0EEvmmPfS0_PKiPKf_param_5];
	mov.u32 	%r2, %ctaid.x;
	mov.u32 	%r3, %ntid.x;
	mov.u32 	%r4, %tid.x;
	mad.lo.s32 	%r5, %r2, %r3, %r4;
	cvt.u64.u32 	%rd1, %r5;
	setp.le.u64 	%p1, %rd9, %rd1;
	@%p1 bra 	$L__BB2_5;
	cvta.to.global.u64 	%rd2, %rd12;
	setp.eq.s64 	%p2, %rd8, 0;
	@%p2 bra 	$L__BB2_5;
	mov.u32 	%r6, %ctaid.y;
	cvt.u64.u32 	%rd14, %r6;
	mad.lo.s64 	%rd15, %rd9, %rd14, %rd1;
	shl.b64 	%rd16, %rd15, 2;
	add.s64 	%rd17, %rd2, %rd16;
	ld.global.f32 	%f1, [%rd17];
	cvta.to.global.u64 	%rd3, %rd11;
	cvta.to.global.u64 	%rd4, %rd10;
	mul.lo.s64 	%rd5, %rd8, %rd14;
	mov.b64 	%rd25, 0;
$L__BB2_3:
	add.s64 	%rd18, %rd25, %rd5;
	shl.b64 	%rd19, %rd18, 2;
	add.s64 	%rd20, %rd3, %rd19;
	ld.global.u32 	%r1, [%rd20];
	setp.eq.s32 	%p3, %r1, -1;
	@%p3 bra 	$L__BB2_5;
	cvt.s64.s32 	%rd21, %r1;
	mad.lo.s64 	%rd22, %rd9, %rd21, %rd1;
	shl.b64 	%rd23, %rd22, 2;
	add.s64 	%rd24, %rd4, %rd23;
	atom.global.add.f32 	%f2, [%rd24], %f1;
	add.s64 	%rd25, %rd25, 1;
	setp.ne.s64 	%p4, %rd25, %rd8;
	@%p4 bra 	$L__BB2_3;
$L__BB2_5:
	ret;

}
	// .globl	_Z26sparseAffineBackwardKernelILb1EEvmmPfS0_PKiPKf
.visible .entry _Z26sparseAffineBackwardKernelILb1EEvmmPfS0_PKiPKf(
	.param .u64 _Z26sparseAffineBackwardKernelILb1EEvmmPfS0_PKiPKf_param_0,
	.param .u64 _Z26sparseAffineBackwardKernelILb1EEvmmPfS0_PKiPKf_param_1,
	.param .u64 .ptr .align 1 _Z26sparseAffineBackwardKernelILb1EEvmmPfS0_PKiPKf_param_2,
	.param .u64 .ptr .align 1 _Z26sparseAffineBackwardKernelILb1EEvmmPfS0_PKiPKf_param_3,
	.param .u64 .ptr .align 1 _Z26sparseAffineBackwardKernelILb1EEvmmPfS0_PKiPKf_param_4,
	.param .u64 .ptr .align 1 _Z26sparseAffineBackwardKernelILb1EEvmmPfS0_PKiPKf_param_5
)
{
	.reg .pred 	%p<5>;
	.reg .b32 	%r<7>;
	.reg .b32 	%f<4>;
	.reg .b64 	%rd<30>;

	ld.param.u64 	%rd8, [_Z26sparseAffineBackwardKernelILb1EEvmmPfS0_PKiPKf_param_0];
	ld.param.u64 	%rd9, [_Z26sparseAffineBackwardKernelILb1EEvmmPfS0_PKiPKf_param_1];
	ld.param.u64 	%rd10, [_Z26sparseAffineBackwardKernelILb1EEvmmPfS0_PKiPKf_param_2];
	ld.param.u64 	%rd11, [_Z26sparseAffineBackwardKernelILb1EEvmmPfS0_PKiPKf_param_3];
	ld.param.u64 	%rd12, [_Z26sparseAffineBackwardKernelILb1EEvmmPfS0_PKiPKf_param_4];
	ld.param.u64 	%rd13, [_Z26sparseAffineBackwardKernelILb1EEvmmPfS0_PKiPKf_param_5];
	mov.u32 	%r2, %ctaid.x;
	mov.u32 	%r3, %ntid.x;
	mov.u32 	%r4, %tid.x;
	mad.lo.s32 	%r5, %r2, %r3, %r4;
	cvt.u64.u32 	%rd1, %r5;
	setp.le.u64 	%p1, %rd9, %rd1;
	@%p1 bra 	$L__BB3_5;
	cvta.to.global.u64 	%rd14, %rd13;
	cvta.to.global.u64 	%rd15, %rd11;
	mov.u32 	%r6, %ctaid.y;
	cvt.u64.u32 	%rd2, %r6;
	mad.lo.s64 	%rd16, %rd9, %rd2, %rd1;
	shl.b64 	%rd17, %rd16, 2;
	add.s64 	%rd18, %rd14, %rd17;
	ld.global.f32 	%f1, [%rd18];
	shl.b64 	%rd19, %rd1, 2;
	add.s64 	%rd20, %rd15, %rd19;
	atom.global.add.f32 	%f2, [%rd20], %f1;
	setp.eq.s64 	%p2, %rd8, 0;
	@%p2 bra 	$L__BB3_5;
	cvta.to.global.u64 	%rd3, %rd12;
	cvta.to.global.u64 	%rd4, %rd10;
	mul.lo.s64 	%rd5, %rd8, %rd2;
	mov.b64 	%rd29, 0;
$L__BB3_3:
	add.s64 	%rd22, %rd29, %rd5;
	shl.b64 	%rd23, %rd22, 2;
	add.s64 	%rd24, %rd3, %rd23;
	ld.global.u32 	%r1, [%rd24];
	setp.eq.s32 	%p3, %r1, -1;
	@%p3 bra 	$L__BB3_5;
	cvt.s64.s32 	%rd25, %r1;
	mad.lo.s64 	%rd26, %rd9, %rd25, %rd1;
	shl.b64 	%rd27, %rd26, 2;
	add.s64 	%rd28, %rd4, %rd27;
	atom.global.add.f32 	%f3, [%rd28], %f1;
	add.s64 	%rd29, %rd29, 1;
	setp.ne.s64 	%p4, %rd29, %rd8;
	@%p4 bra 	$L__BB3_3;
$L__BB3_5:
	ret;

}


// ===== COMPILED SASS (sm_100) =====

	.target	sm_100

	.elftype	@"ET_EXEC"


//--------------------- .note.nv.tkinfo           --------------------------
	.section	.note.nv.tkinfo,"",@"SHT_NOTE"
	.sectionflags	@"SHF_NOTE_NV_TKINFO"
	.tkinfo
        /*0018*/ 	.word	0x00000002
        /*0030*/ 	.string	""
        /*0030*/ 	.string	"ptxas"
        /*0030*/ 	.string	"Cuda compilation tools, release 13.0, V13.0.88"
        /*0030*/ 	.string	"Build cuda_13.0.r13.0/compiler.36424714_0"
        /*0030*/ 	.string	"-arch sm_100 -m 64 "



//--------------------- .note.nv.cuinfo           --------------------------
	.section	.note.nv.cuinfo,"",@"SHT_NOTE"
	.sectionflags	@"SHF_NOTE_NV_CUINFO"
        /*0018*/ 	.short	0x0002
        /*001a*/ 	.short	0x0064
        /*001c*/ 	.short	0x0082
	.zero		2


//--------------------- .nv.info                  --------------------------
	.section	.nv.info,"",@"SHT_CUDA_INFO"
	.align	4


	//----- nvinfo : EIATTR_REGCOUNT
	.align		4
        /*0000*/ 	.byte	0x04, 0x2f
        /*0002*/ 	.short	(.L_1 - .L_0)
	.align		4
.L_0:
        /*0004*/ 	.word	index@(_Z25sparseAffineForwardKernelILb0EEvmmPKfS1_PKiPf)
        /*0008*/ 	.word	0x00000014


	//----- nvinfo : EIATTR_FRAME_SIZE
	.align		4
.L_1:
        /*000c*/ 	.byte	0x04, 0x11
        /*000e*/ 	.short	(.L_3 - .L_2)
	.align		4
.L_2:
        /*0010*/ 	.word	index@(_Z25sparseAffineForwardKernelILb0EEvmmPKfS1_PKiPf)
        /*0014*/ 	.word	0x00000000


	//----- nvinfo : EIATTR_REGCOUNT
	.align		4
.L_3:
        /*0018*/ 	.byte	0x04, 0x2f
        /*001a*/ 	.short	(.L_5 - .L_4)
	.align		4
.L_4:
        /*001c*/ 	.word	index@(_Z25sparseAffineForwardKernelILb1EEvmmPKfS1_PKiPf)
        /*0020*/ 	.word	0x00000014


	//----- nvinfo : EIATTR_FRAME_SIZE
	.align		4
.L_5:
        /*0024*/ 	.byte	0x04, 0x11
        /*0026*/ 	.short	(.L_7 - .L_6)
	.align		4
.L_6:
        /*0028*/ 	.word	index@(_Z25sparseAffineForwardKernelILb1EEvmmPKfS1_PKiPf)
        /*002c*/ 	.word	0x00000000


	//----- nvinfo : EIATTR_REGCOUNT
	.align		4
.L_7:
        /*0030*/ 	.byte	0x04, 0x2f
        /*0032*/ 	.short	(.L_9 - .L_8)
	.align		4
.L_8:
        /*0034*/ 	.word	index@(_Z26sparseAffineBackwardKernelILb0EEvmmPfS0_PKiPKf)
        /*0038*/ 	.word	0x00000012


	//----- nvinfo : EIATTR_FRAME_SIZE
	.align		4
.L_9:
        /*003c*/ 	.byte	0x04, 0x11
        /*003e*/ 	.short	(.L_11 - .L_10)
	.align		4
.L_10:
        /*0040*/ 	.word	index@(_Z26sparseAffineBackwardKernelILb0EEvmmPfS0_PKiPKf)
        /*0044*/ 	.word	0x00000000


	//----- nvinfo : EIATTR_REGCOUNT
	.align		4
.L_11:
        /*0048*/ 	.byte	0x04, 0x2f
        /*004a*/ 	.short	(.L_13 - .L_12)
	.align		4
.L_12:
        /*004c*/ 	.word	index@(_Z26sparseAffineBackwardKernelILb1EEvmmPfS0_PKiPKf)
        /*0050*/ 	.word	0x00000012


	//----- nvinfo : EIATTR_FRAME_SIZE
	.align		4
.L_13:
        /*0054*/ 	.byte	0x04, 0x11
        /*0056*/ 	.short	(.L_15 - .L_14)
	.align		4
.L_14:
        /*0058*/ 	.word	index@(_Z26sparseAffineBackwardKernelILb1EEvmmPfS0_PKiPKf)
        /*005c*/ 	.word	0x00000000


	//----- nvinfo : EIATTR_MIN_STACK_SIZE
	.align		4
.L_15:
        /*0060*/ 	.byte	0x04, 0x12
        /*0062*/ 	.short	(.L_17 - .L_16)
	.align		4
.L_16:
        /*0064*/ 	.word	index@(_Z26sparseAffineBackwardKernelILb1EEvmmPfS0_PKiPKf)
        /*0068*/ 	.word	0x00000000


	//----- nvinfo : EIATTR_MIN_STACK_SIZE
	.align		4
.L_17:
        /*006c*/ 	.byte	0x04, 0x12
        /*006e*/ 	.short	(.L_19 - .L_18)
	.align		4
.L_18:
        /*0070*/ 	.word	index@(_Z26sparseAffineBackwardKernelILb0EEvmmPfS0_PKiPKf)
        /*0074*/ 	.word	0x00000000


	//----- nvinfo : EIATTR_MIN_STACK_SIZE
	.align		4
.L_19:
        /*0078*/ 	.byte	0x04, 0x12
        /*007a*/ 	.short	(.L_21 - .L_20)
	.align		4
.L_20:
        /*007c*/ 	.word	index@(_Z25sparseAffineForwardKernelILb1EEvmmPKfS1_PKiPf)
        /*0080*/ 	.word	0x00000000


	//----- nvinfo : EIATTR_MIN_STACK_SIZE
	.align		4
.L_21:
        /*0084*/ 	.byte	0x04, 0x12
        /*0086*/ 	.short	(.L_23 - .L_22)
	.align		4
.L_22:
        /*0088*/ 	.word	index@(_Z25sparseAffineForwardKernelILb0EEvmmPKfS1_PKiPf)
        /*008c*/ 	.word	0x00000000
.L_23:


//--------------------- .nv.compat                --------------------------
	.section	.nv.compat,"",@"SHT_CUDA_COMPAT_INFO"
	.align	4
        /*0000*/ 	.byte	0x02, 0x09, 0x00, 0x00, 0x02, 0x02, 0x01, 0x00, 0x02, 0x05, 0x05, 0x00, 0x03, 0x07, 0x01, 0x01
        /*0010*/ 	.byte	0x02, 0x03, 0x00, 0x00, 0x02, 0x06, 0x01, 0x00, 0x04, 0x0b, 0x08, 0x00, 0x09, 0x00, 0x00, 0x00
        /*0020*/ 	.byte	0x00, 0x00, 0x00, 0x00


//--------------------- .nv.info._Z26sparseAffineBackwardKernelILb1EEvmmPfS0_PKiPKf --------------------------
	.section	.nv.info._Z26sparseAffineBackwardKernelILb1EEvmmPfS0_PKiPKf,"",@"SHT_CUDA_INFO"
	.sectionflags	@""
	.align	4


	//----- nvinfo : EIATTR_CUDA_API_VERSION
	.align		4
        /*0000*/ 	.byte	0x04, 0x37
        /*0002*/ 	.short	(.L_25 - .L_24)
.L_24:
        /*0004*/ 	.word	0x00000082


	//----- nvinfo : EIATTR_KPARAM_INFO
	.align		4
.L_25:
        /*0008*/ 	.byte	0x04, 0x17
        /*000a*/ 	.short	(.L_27 - .L_26)
.L_26:
        /*000c*/ 	.word	0x00000000
        /*0010*/ 	.short	0x0005
        /*0012*/ 	.short	0x0028
        /*0014*/ 	.byte	0x00, 0xf5, 0x21, 0x00


	//----- nvinfo : EIATTR_KPARAM_INFO
	.align		4
.L_27:
        /*0018*/ 	.byte	0x04, 0x17
        /*001a*/ 	.short	(.L_29 - .L_28)
.L_28:
        /*001c*/ 	.word	0x00000000
        /*0020*/ 	.short	0x0004
        /*0022*/ 	.short	0x0020
        /*0024*/ 	.byte	0x00, 0xf5, 0x21, 0x00


	//----- nvinfo : EIATTR_KPARAM_INFO
	.align		4
.L_29:
        /*0028*/ 	.byte	0x04, 0x17
        /*002a*/ 	.short	(.L_31 - .L_30)
.L_30:
        /*002c*/ 	.word	0x00000000
        /*0030*/ 	.short	0x0003
        /*0032*/ 	.short	0x0018
        /*0034*/ 	.byte	0x00, 0xf5, 0x21, 0x00


	//----- nvinfo : EIATTR_KPARAM_INFO
	.align		4
.L_31:
        /*0038*/ 	.byte	0x04, 0x17
        /*003a*/ 	.short	(.L_33 - .L_32)
.L_32:
        /*003c*/ 	.word	0x00000000
        /*0040*/ 	.short	0x0002
        /*0042*/ 	.short	0x0010
        /*0044*/ 	.byte	0x00, 0xf5, 0x21, 0x00


	//----- nvinfo : EIATTR_KPARAM_INFO
	.align		4
.L_33:
        /*0048*/ 	.byte	0x04, 0x17
        /*004a*/ 	.short	(.L_35 - .L_34)
.L_34:
        /*004c*/ 	.word	0x00000000
        /*0050*/ 	.short	0x0001
        /*0052*/ 	.short	0x0008
        /*0054*/ 	.byte	0x00, 0xf0, 0x21, 0x00


	//----- nvinfo : EIATTR_KPARAM_INFO
	.align		4
.L_35:
        /*0058*/ 	.byte	0x04, 0x17
        /*005a*/ 	.short	(.L_37 - .L_36)
.L_36:
        /*005c*/ 	.word	0x00000000
        /*0060*/ 	.short	0x0000
        /*0062*/ 	.short	0x0000
        /*0064*/ 	.byte	0x00, 0xf0, 0x21, 0x00


	//----- nvinfo : EIATTR_SPARSE_MMA_MASK
	.align		4
.L_37:
        /*0068*/ 	.byte	0x03, 0x50
        /*006a*/ 	.short	0x0000


	//----- nvinfo : EIATTR_MAXREG_COUNT
	.align		4
        /*006c*/ 	.byte	0x03, 0x1b
        /*006e*/ 	.short	0x00ff


	//----- nvinfo : EIATTR_MERCURY_ISA_VERSION
	.align		4
        /*0070*/ 	.byte	0x03, 0x5f
        /*0072*/ 	.short	0x0101


	//----- nvinfo : EIATTR_VRC_CTA_INIT_COUNT
	.align		4
        /*0074*/ 	.byte	0x02, 0x4a
	.zero		1
	.zero		1


	//----- nvinfo : EIATTR_EXIT_INSTR_OFFSETS
	.align		4
        /*0078*/ 	.byte	0x04, 0x1c
        /*007a*/ 	.short	(.L_39 - .L_38)


	//   ....[0]....
.L_38:
        /*007c*/ 	.word	0x00000080


	//   ....[1]....
        /*0080*/ 	.word	0x00000190


	//   ....[2]....
        /*0084*/ 	.word	0x00000260


	//   ....[3]....
        /*0088*/ 	.word	0x00000360


	//----- nvinfo : EIATTR_CBANK_PARAM_SIZE
	.align		4
.L_39:
        /*008c*/ 	.byte	0x03, 0x19
        /*008e*/ 	.short	0x0030


	//----- nvinfo : EIATTR_PARAM_CBANK
	.align		4
        /*0090*/ 	.byte	0x04, 0x0a
        /*0092*/ 	.short	(.L_41 - .L_40)
	.align		4
.L_40:
        /*0094*/ 	.word	index@(.nv.constant0._Z26sparseAffineBackwardKernelILb1EEvmmPfS0_PKiPKf)
        /*0098*/ 	.short	0x0380
        /*009a*/ 	.short	0x0030


	//----- nvinfo : EIATTR_SW_WAR
	.align		4
.L_41:
        /*009c*/ 	.byte	0x04, 0x36
        /*009e*/ 	.short	(.L_43 - .L_42)
.L_42:
        /*00a0*/ 	.word	0x00000008
.L_43:


//--------------------- .nv.info._Z26sparseAffineBackwardKernelILb0EEvmmPfS0_PKiPKf --------------------------
	.section	.nv.info._Z26sparseAffineBackwardKernelILb0EEvmmPfS0_PKiPKf,"",@"SHT_CUDA_INFO"
	.sectionflags	@""
	.align	4


	//----- nvinfo : EIATTR_CUDA_API_VERSION
	.align		4
        /*0000*/ 	.byte	0x04, 0x37
        /*0002*/ 	.short	(.L_45 - .L_44)
.L_44:
        /*0004*/ 	.word	0x00000082


	//----- nvinfo : EIATTR_KPARAM_INFO
	.align		4
.L_45:
        /*0008*/ 	.byte	0x04, 0x17
        /*000a*/ 	.short	(.L_47 - .L_46)
.L_46:
        /*000c*/ 	.word	0x00000000
        /*0010*/ 	.short	0x0005
        /*0012*/ 	.short	0x0028
        /*0014*/ 	.byte	0x00, 0xf5, 0x21, 0x00


	//----- nvinfo : EIATTR_KPARAM_INFO
	.align		4
.L_47:
        /*0018*/ 	.byte	0x04, 0x17
        /*001a*/ 	.short	(.L_49 - .L_48)
.L_48:
        /*001c*/ 	.word	0x00000000
        /*0020*/ 	.short	0x0004
        /*0022*/ 	.short	0x0020
        /*0024*/ 	.byte	0x00, 0xf5, 0x21, 0x00


	//----- nvinfo : EIATTR_KPARAM_INFO
	.align		4
.L_49:
        /*0028*/ 	.byte	0x04, 0x17
        /*002a*/ 	.short	(.L_51 - .L_50)
.L_50:
        /*002c*/ 	.word	0x00000000
        /*0030*/ 	.short	0x0003
        /*0032*/ 	.short	0x0018
        /*0034*/ 	.byte	0x00, 0xf5, 0x21, 0x00


	//----- nvinfo : EIATTR_KPARAM_INFO
	.align		4
.L_51:
        /*0038*/ 	.byte	0x04, 0x17
        /*003a*/ 	.short	(.L_53 - .L_52)
.L_52:
        /*003c*/ 	.word	0x00000000
        /*0040*/ 	.short	0x0002
        /*0042*/ 	.short	0x0010
        /*0044*/ 	.byte	0x00, 0xf5, 0x21, 0x00


	//----- nvinfo : EIATTR_KPARAM_INFO
	.align		4
.L_53:
        /*0048*/ 	.byte	0x04, 0x17
        /*004a*/ 	.short	(.L_55 - .L_54)
.L_54:
        /*004c*/ 	.word	0x00000000
        /*0050*/ 	.short	0x0001
        /*0052*/ 	.short	0x0008
        /*0054*/ 	.byte	0x00, 0xf0, 0x21, 0x00


	//----- nvinfo : EIATTR_KPARAM_INFO
	.align		4
.L_55:
        /*0058*/ 	.byte	0x04, 0x17
        /*005a*/ 	.short	(.L_57 - .L_56)
.L_56:
        /*005c*/ 	.word	0x00000000
        /*0060*/ 	.short	0x0000
        /*0062*/ 	.short	0x0000
        /*0064*/ 	.byte	0x00, 0xf0, 0x21, 0x00


	//----- nvinfo : EIATTR_SPARSE_MMA_MASK
	.align		4
.L_57:
        /*0068*/ 	.byte	0x03, 0x50
        /*006a*/ 	.short	0x0000


	//----- nvinfo : EIATTR_MAXREG_COUNT
	.align		4
        /*006c*/ 	.byte	0x03, 0x1b
        /*006e*/ 	.short	0x00ff


	//----- nvinfo : EIATTR_MERCURY_ISA_VERSION
	.align		4
        /*0070*/ 	.byte	0x03, 0x5f
        /*0072*/ 	.short	0x0101


	//----- nvinfo : EIATTR_VRC_CTA_INIT_COUNT
	.align		4
        /*0074*/ 	.byte	0x02, 0x4a
	.zero		1
	.zero		1


	//----- nvinfo : EIATTR_EXIT_INSTR_OFFSETS
	.align		4
        /*0078*/ 	.byte	0x04, 0x1c
        /*007a*/ 	.short	(.L_59 - .L_58)


	//   ....[0]....
.L_58:
        /*007c*/ 	.word	0x00000080


	//   ....[1]....
        /*0080*/ 	.word	0x000000c0


	//   ....[2]....
        /*0084*/ 	.word	0x00000220


	//   ....[3]....
        /*0088*/ 	.word	0x00000320


	//----- nvinfo : EIATTR_CBANK_PARAM_SIZE
	.align		4
.L_59:
        /*008c*/ 	.byte	0x03, 0x19
        /*008e*/ 	.short	0x0030


	//----- nvinfo : EIATTR_PARAM_CBANK
	.align		4
        /*0090*/ 	.byte	0x04, 0x0a
        /*0092*/ 	.short	(.L_61 - .L_60)
	.align		4
.L_60:
        /*0094*/ 	.word	index@(.nv.constant0._Z26sparseAffineBackwardKernelILb0EEvmmPfS0_PKiPKf)
        /*0098*/ 	.short	0x0380
        /*009a*/ 	.short	0x0030


	//----- nvinfo : EIATTR_SW_WAR
	.align		4
.L_61:
        /*009c*/ 	.byte	0x04, 0x36
        /*009e*/ 	.short	(.L_63 - .L_62)
.L_62:
        /*00a0*/ 	.word	0x00000008
.L_63:


//--------------------- .nv.info._Z25sparseAffineForwardKernelILb1EEvmmPKfS1_PKiPf --------------------------
	.section	.nv.info._Z25sparseAffineForwardKernelILb1EEvmmPKfS1_PKiPf,"",@"SHT_CUDA_INFO"
	.sectionflags	@""
	.align	4


	//----- nvinfo : EIATTR_CUDA_API_VERSION
	.align		4
        /*0000*/ 	.byte	0x04, 0x37
        /*0002*/ 	.short	(.L_65 - .L_64)
.L_64:
        /*0004*/ 	.word	0x00000082


	//----- nvinfo : EIATTR_KPARAM_INFO
	.align		4
.L_65:
        /*0008*/ 	.byte	0x04, 0x17
        /*000a*/ 	.short	(.L_67 - .L_66)
.L_66:
        /*000c*/ 	.word	0x00000000
        /*0010*/ 	.short	0x0005
        /*0012*/ 	.short	0x0028
        /*0014*/ 	.byte	0x00, 0xf5, 0x21, 0x00


	//----- nvinfo : EIATTR_KPARAM_INFO
	.align		4
.L_67:
        /*0018*/ 	.byte	0x04, 0x17
        /*001a*/ 	.short	(.L_69 - .L_68)
.L_68:
        /*001c*/ 	.word	0x00000000
        /*0020*/ 	.short	0x0004
        /*0022*/ 	.short	0x0020
        /*0024*/ 	.byte	0x00, 0xf5, 0x21, 0x00


	//----- nvinfo : EIATTR_KPARAM_INFO
	.align		4
.L_69:
        /*0028*/ 	.byte	0x04, 0x17
        /*002a*/ 	.short	(.L_71 - .L_70)
.L_70:
        /*002c*/ 	.word	0x00000000
        /*0030*/ 	.short	0x0003
        /*0032*/ 	.short	0x0018
        /*0034*/ 	.byte	0x00, 0xf5, 0x21, 0x00


	//----- nvinfo : EIATTR_KPARAM_INFO
	.align		4
.L_71:
        /*0038*/ 	.byte	0x04, 0x17
        /*003a*/ 	.short	(.L_73 - .L_72)
.L_72:
        /*003c*/ 	.word	0x00000000
        /*0040*/ 	.short	0x0002
        /*0042*/ 	.short	0x0010
        /*0044*/ 	.byte	0x00, 0xf5, 0x21, 0x00


	//----- nvinfo : EIATTR_KPARAM_INFO
	.align		4
.L_73:
        /*0048*/ 	.byte	0x04, 0x17
        /*004a*/ 	.short	(.L_75 - .L_74)
.L_74:
        /*004c*/ 	.word	0x00000000
        /*0050*/ 	.short	0x0001
        /*0052*/ 	.short	0x0008
        /*0054*/ 	.byte	0x00, 0xf0, 0x21, 0x00


	//----- nvinfo : EIATTR_KPARAM_INFO
	.align		4
.L_75:
        /*0058*/ 	.byte	0x04, 0x17
        /*005a*/ 	.short	(.L_77 - .L_76)
.L_76:
        /*005c*/ 	.word	0x00000000
        /*0060*/ 	.short	0x0000
        /*0062*/ 	.short	0x0000
        /*0064*/ 	.byte	0x00, 0xf0, 0x21, 0x00


	//----- nvinfo : EIATTR_SPARSE_MMA_MASK
	.align		4
.L_77:
        /*0068*/ 	.byte	0x03, 0x50
        /*006a*/ 	.short	0x0000


	//----- nvinfo : EIATTR_MAXREG_COUNT
	.align		4
        /*006c*/ 	.byte	0x03, 0x1b
        /*006e*/ 	.short	0x00ff


	//----- nvinfo : EIATTR_MERCURY_ISA_VERSION
	.align		4
        /*0070*/ 	.byte	0x03, 0x5f
        /*0072*/ 	.short	0x0101


	//----- nvinfo : EIATTR_VRC_CTA_INIT_COUNT
	.align		4
        /*0074*/ 	.byte	0x02, 0x4a
	.zero		1
	.zero		1


	//----- nvinfo : EIATTR_EXIT_INSTR_OFFSETS
	.align		4
        /*0078*/ 	.byte	0x04, 0x1c
        /*007a*/ 	.short	(.L_79 - .L_78)


	//   ....[0]....
.L_78:
        /*007c*/ 	.word	0x00000080


	//   ....[1]....
        /*0080*/ 	.word	0x00000370


	//----- nvinfo : EIATTR_CBANK_PARAM_SIZE
	.align		4
.L_79:
        /*0084*/ 	.byte	0x03, 0x19
        /*0086*/ 	.short	0x0030


	//----- nvinfo : EIATTR_PARAM_CBANK
	.align		4
        /*0088*/ 	.byte	0x04, 0x0a
        /*008a*/ 	.short	(.L_81 - .L_80)
	.align		4
.L_80:
        /*008c*/ 	.word	index@(.nv.constant0._Z25sparseAffineForwardKernelILb1EEvmmPKfS1_PKiPf)
        /*0090*/ 	.short	0x0380
        /*0092*/ 	.short	0x0030


	//----- nvinfo : EIATTR_SW_WAR
	.align		4
.L_81:
        /*0094*/ 	.byte	0x04, 0x36
        /*0096*/ 	.short	(.L_83 - .L_82)
.L_82:
        /*0098*/ 	.word	0x00000008
.L_83:


//--------------------- .nv.info._Z25sparseAffineForwardKernelILb0EEvmmPKfS1_PKiPf --------------------------
	.section	.nv.info._Z25sparseAffineForwardKernelILb0EEvmmPKfS1_PKiPf,"",@"SHT_CUDA_INFO"
	.sectionflags	@""
	.align	4


	//----- nvinfo : EIATTR_CUDA_API_VERSION
	.align		4
        /*0000*/ 	.byte	0x04, 0x37
        /*0002*/ 	.short	(.L_85 - .L_84)
.L_84:
        /*0004*/ 	.word	0x00000082


	//----- nvinfo : EIATTR_KPARAM_INFO
	.align		4
.L_85:
        /*0008*/ 	.byte	0x04, 0x17
        /*000a*/ 	.short	(.L_87 - .L_86)
.L_86:
        /*000c*/ 	.word	0x00000000
        /*0010*/ 	.short	0x0005
        /*0012*/ 	.short	0x0028
        /*0014*/ 	.byte	0x00, 0xf5, 0x21, 0x00


	//----- nvinfo : EIATTR_KPARAM_INFO
	.align		4
.L_87:
        /*0018*/ 	.byte	0x04, 0x17
        /*001a*/ 	.short	(.L_89 - .L_88)
.L_88:
        /*001c*/ 	.word	0x00000000
        /*0020*/ 	.short	0x0004
        /*0022*/ 	.short	0x0020
        /*0024*/ 	.byte	0x00, 0xf5, 0x21, 0x00


	//----- nvinfo : EIATTR_KPARAM_INFO
	.align		4
.L_89:
        /*0028*/ 	.byte	0x04, 0x17
        /*002a*/ 	.short	(.L_91 - .L_90)
.L_90:
        /*002c*/ 	.word	0x00000000
        /*0030*/ 	.short	0x0003
        /*0032*/ 	.short	0x0018
        /*0034*/ 	.byte	0x00, 0xf5, 0x21, 0x00


	//----- nvinfo : EIATTR_KPARAM_INFO
	.align		4
.L_91:
        /*0038*/ 	.byte	0x04, 0x17
        /*003a*/ 	.short	(.L_93 - .L_92)
.L_92:
        /*003c*/ 	.word	0x00000000
        /*0040*/ 	.short	0x0002
        /*0042*/ 	.short	0x0010
        /*0044*/ 	.byte	0x00, 0xf5, 0x21, 0x00


	//----- nvinfo : EIATTR_KPARAM_INFO
	.align		4
.L_93:
        /*0048*/ 	.byte	0x04, 0x17
        /*004a*/ 	.short	(.L_95 - .L_94)
.L_94:
        /*004c*/ 	.word	0x00000000
        /*0050*/ 	.short	0x0001
        /*0052*/ 	.short	0x0008
        /*0054*/ 	.byte	0x00, 0xf0, 0x21, 0x00


	//----- nvinfo : EIATTR_KPARAM_INFO
	.align		4
.L_95:
        /*0058*/ 	.byte	0x04, 0x17
        /*005a*/ 	.short	(.L_97 - .L_96)
.L_96:
        /*005c*/ 	.word	0x00000000
        /*0060*/ 	.short	0x0000
        /*0062*/ 	.short	0x0000
        /*0064*/ 	.byte	0x00, 0xf0, 0x21, 0x00


	//----- nvinfo : EIATTR_SPARSE_MMA_MASK
	.align		4
.L_97:
        /*0068*/ 	.byte	0x03, 0x50
        /*006a*/ 	.short	0x0000


	//----- nvinfo : EIATTR_MAXREG_COUNT
	.align		4
        /*006c*/ 	.byte	0x03, 0x1b
        /*006e*/ 	.short	0x00ff


	//----- nvinfo : EIATTR_MERCURY_ISA_VERSION
	.align		4
        /*0070*/ 	.byte	0x03, 0x5f
        /*0072*/ 	.short	0x0101


	//----- nvinfo : EIATTR_VRC_CTA_INIT_COUNT
	.align		4
        /*0074*/ 	.byte	0x02, 0x4a
	.zero		1
	.zero		1


	//----- nvinfo : EIATTR_EXIT_INSTR_OFFSETS
	.align		4
        /*0078*/ 	.byte	0x04, 0x1c
        /*007a*/ 	.short	(.L_99 - .L_98)


	//   ....[0]....
.L_98:
        /*007c*/ 	.word	0x00000080


	//   ....[1]....
        /*0080*/ 	.word	0x00000350


	//----- nvinfo : EIATTR_CBANK_PARAM_SIZE
	.align		4
.L_99:
        /*0084*/ 	.byte	0x03, 0x19
        /*0086*/ 	.short	0x0030


	//----- nvinfo : EIATTR_PARAM_CBANK
	.align		4
        /*0088*/ 	.byte	0x04, 0x0a
        /*008a*/ 	.short	(.L_101 - .L_100)
	.align		4
.L_100:
        /*008c*/ 	.word	index@(.nv.constant0._Z25sparseAffineForwardKernelILb0EEvmmPKfS1_PKiPf)
        /*0090*/ 	.short	0x0380
        /*0092*/ 	.short	0x0030


	//----- nvinfo : EIATTR_SW_WAR
	.align		4
.L_101:
        /*0094*/ 	.byte	0x04, 0x36
        /*0096*/ 	.short	(.L_103 - .L_102)
.L_102:
        /*0098*/ 	.word	0x00000008
.L_103:


//--------------------- .nv.callgraph             --------------------------
	.section	.nv.callgraph,"",@"SHT_CUDA_CALLGRAPH"
	.align	4
	.sectionentsize	8
	.align		4
        /*0000*/ 	.word	0x00000000
	.align		4
        /*0004*/ 	.word	0xffffffff
	.align		4
        /*0008*/ 	.word	0x00000000
	.align		4
        /*000c*/ 	.word	0xfffffffe
	.align		4
        /*0010*/ 	.word	0x00000000
	.align		4
        /*0014*/ 	.word	0xfffffffd
	.align		4
        /*0018*/ 	.word	0x00000000
	.align		4
        /*001c*/ 	.word	0xfffffffc


//--------------------- .text._Z26sparseAffineBackwardKernelILb1EEvmmPfS0_PKiPKf --------------------------
	.section	.text._Z26sparseAffineBackwardKernelILb1EEvmmPfS0_PKiPKf,"ax",@progbits
	.align	128
        .global         _Z26sparseAffineBackwardKernelILb1EEvmmPfS0_PKiPKf
        .type           _Z26sparseAffineBackwardKernelILb1EEvmmPfS0_PKiPKf,@function
        .size           _Z26sparseAffineBackwardKernelILb1EEvmmPfS0_PKiPKf,(.L_x_10 - _Z26sparseAffineBackwardKernelILb1EEvmmPfS0_PKiPKf)
        .other          _Z26sparseAffineBackwardKernelILb1EEvmmPfS0_PKiPKf,@"STO_CUDA_ENTRY STV_DEFAULT"
_Z26sparseAffineBackwardKernelILb1EEvmmPfS0_PKiPKf:
.text._Z26sparseAffineBackwardKernelILb1EEvmmPfS0_PKiPKf:
[----:B------:R-:W-:Y:S01]  /*0000*/  LDC R1, c[0x0][0x37c] ;  /* 0x0000df00ff017b82 */ /* 0x000fe20000000800 */
[----:B------:R-:W0:Y:S07]  /*0010*/  S2R R3, SR_TID.X ;  /* 0x0000000000037919 */ /* 0x000e2e0000002100 */
[----:B------:R-:W0:Y:S01]  /*0020*/  S2UR UR4, SR_CTAID.X ;  /* 0x00000000000479c3 */ /* 0x000e220000002500 */
[----:B------:R-:W1:Y:S07]  /*0030*/  LDCU.64 UR8, c[0x0][0x388] ;  /* 0x00007100ff0877ac */ /* 0x000e6e0008000a00 */
[----:B------:R-:W0:Y:S02]  /*0040*/  LDC R2, c[0x0][0x360] ;  /* 0x0000d800ff027b82 */ /* 0x000e240000000800 */
[----:B0-----:R-:W-:-:S05]  /*0050*/  IMAD R2, R2, UR4, R3 ;  /* 0x0000000402027c24 */ /* 0x001fca000f8e0203 */
[----:B-1----:R-:W-:-:S04]  /*0060*/  ISETP.GE.U32.AND P0, PT, R2, UR8, PT ;  /* 0x0000000802007c0c */ /* 0x002fc8000bf06070 */
[----:B------:R-:W-:-:S13]  /*0070*/  ISETP.GE.U32.AND.EX P0, PT, RZ, UR9, PT, P0 ;  /* 0x00000009ff007c0c */ /* 0x000fda000bf06100 */
[----:B------:R-:W-:Y:S05]  /*0080*/  @P0 EXIT ;  /* 0x000000000000094d */ /* 0x000fea0003800000 */
[----:B------:R-:W0:Y:S01]  /*0090*/  S2R R5, SR_CTAID.Y ;  /* 0x0000000000057919 */ /* 0x000e220000002600 */
[----:B------:R-:W1:Y:S01]  /*00a0*/  LDCU.64 UR4, c[0x0][0x3a8] ;  /* 0x00007500ff0477ac */ /* 0x000e620008000a00 */
[----:B------:R-:W-:Y:S01]  /*00b0*/  IMAD.MOV.U32 R3, RZ, RZ, RZ ;  /* 0x000000ffff037224 */ /* 0x000fe200078e00ff */
[----:B------:R-:W2:Y:S01]  /*00c0*/  LDCU.64 UR6, c[0x0][0x358] ;  /* 0x00006b00ff0677ac */ /* 0x000ea20008000a00 */
[----:B0-----:R-:W-:-:S04]  /*00d0*/  IMAD.WIDE.U32 R6, R5, UR8, R2 ;  /* 0x0000000805067c25 */ /* 0x001fc8000f8e0002 */
[----:B------:R-:W-:Y:S01]  /*00e0*/  IMAD R7, R5, UR9, R7 ;  /* 0x0000000905077c24 */ /* 0x000fe2000f8e0207 */
[----:B-1----:R-:W-:-:S04]  /*00f0*/  LEA R8, P0, R6, UR4, 0x2 ;  /* 0x0000000406087c11 */ /* 0x002fc8000f8010ff */
[----:B------:R-:W-:Y:S01]  /*0100*/  LEA.HI.X R9, R6, UR5, R7, 0x2, P0 ;  /* 0x0000000506097c11 */ /* 0x000fe200080f1407 */
[----:B------:R-:W0:Y:S04]  /*0110*/  LDCU.64 UR4, c[0x0][0x398] ;  /* 0x00007300ff0477ac */ /* 0x000e280008000a00 */
[----:B--2---:R-:W2:Y:S01]  /*0120*/  LDG.E R15, desc[UR6][R8.64] ;  /* 0x00000006080f7981 */ /* 0x004ea2000c1e1900 */
[----:B0-----:R-:W-:-:S04]  /*0130*/  LEA R6, P0, R2, UR4, 0x2 ;  /* 0x0000000402067c11 */ /* 0x001fc8000f8010ff */
[----:B------:R-:W-:Y:S01]  /*0140*/  LEA.HI.X R7, R2, UR5, RZ, 0x2, P0 ;  /* 0x0000000502077c11 */ /* 0x000fe200080f14ff */
[----:B------:R-:W0:Y:S02]  /*0150*/  LDCU.64 UR4, c[0x0][0x380] ;  /* 0x00007000ff0477ac */ /* 0x000e240008000a00 */
[----:B0-----:R-:W-:-:S04]  /*0160*/  ISETP.NE.U32.AND P0, PT, RZ, UR4, PT ;  /* 0x00000004ff007c0c */ /* 0x001fc8000bf05070 */
[----:B------:R-:W-:Y:S01]  /*0170*/  ISETP.NE.AND.EX P0, PT, RZ, UR5, PT, P0 ;  /* 0x00000005ff007c0c */ /* 0x000fe2000bf05300 */
[----:B--2---:R0:W-:-:S12]  /*0180*/  REDG.E.ADD.F32.FTZ.RN.STRONG.GPU desc[UR6][R6.64], R15 ;  /* 0x0000000f060079a6 */ /* 0x0041d8000c12f306 */
[----:B------:R-:W-:Y:S05]  /*0190*/  @!P0 EXIT ;  /* 0x000000000000894d */ /* 0x000fea0003800000 */
[----:B0-----:R-:W0:Y:S01]  /*01a0*/  LDC.64 R6, c[0x0][0x380] ;  /* 0x0000e000ff067b82 */ /* 0x001e220000000a00 */
[----:B------:R-:W1:Y:S01]  /*01b0*/  LDCU.64 UR10, c[0x0][0x388] ;  /* 0x00007100ff0a77ac */ /* 0x000e620008000a00 */
[----:B------:R-:W2:Y:S06]  /*01c0*/  LDCU.64 UR8, c[0x0][0x390] ;  /* 0x00007200ff0877ac */ /* 0x000eac0008000a00 */
[----:B------:R-:W3:Y:S01]  /*01d0*/  LDC.64 R8, c[0x0][0x3a0] ;  /* 0x0000e800ff087b82 */ /* 0x000ee20000000a00 */
[----:B------:R-:W-:Y:S01]  /*01e0*/  UMOV UR4, URZ ;  /* 0x000000ff00047c82 */ /* 0x000fe20008000000 */
[----:B------:R-:W-:-:S05]  /*01f0*/  UMOV UR5, URZ ;  /* 0x000000ff00057c82 */ /* 0x000fca0008000000 */
.L_x_0:
[----:B0-----:R-:W-:-:S04]  /*0200*/  IMAD.WIDE.U32 R10, R5, R6, UR4 ;  /* 0x00000004050a7e25 */ /* 0x001fc8000f8e0006 */
[----:B------:R-:W-:Y:S01]  /*0210*/  IMAD R0, R5, R7, R11 ;  /* 0x0000000705007224 */ /* 0x000fe200078e020b */
[----:B---3--:R-:W-:-:S04]  /*0220*/  LEA R12, P0, R10, R8, 0x2 ;  /* 0x000000080a0c7211 */ /* 0x008fc800078010ff */
[----:B------:R-:W-:-:S06]  /*0230*/  LEA.HI.X R13, R10, R9, R0, 0x2, P0 ;  /* 0x000000090a0d7211 */ /* 0x000fcc00000f1400 */
[----:B------:R-:W3:Y:S02]  /*0240*/  LDG.E R13, desc[UR6][R12.64] ;  /* 0x000000060c0d7981 */ /* 0x000ee4000c1e1900 */
[----:B---3--:R-:W-:-:S13]  /*0250*/  ISETP.NE.AND P0, PT, R13, -0x1, PT ;  /* 0xffffffff0d00780c */ /* 0x008fda0003f05270 */
[----:B-12---:R-:W-:Y:S05]  /*0260*/  @!P0 EXIT ;  /* 0x000000000000894d */ /* 0x006fea0003800000 */
[----:B------:R-:W-:Y:S01]  /*0270*/  SHF.R.S32.HI R0, RZ, 0x1f, R13 ;  /* 0x0000001fff007819 */ /* 0x000fe2000001140d */
[----:B------:R-:W-:Y:S02]  /*0280*/  IMAD.MOV.U32 R10, RZ, RZ, R2 ;  /* 0x000000ffff0a7224 */ /* 0x000fe400078e0002 */
[----:B------:R-:W-:Y:S02]  /*0290*/  IMAD.MOV.U32 R11, RZ, RZ, RZ ;  /* 0x000000ffff0b7224 */ /* 0x000fe400078e00ff */
[----:B------:R-:W-:Y:S02]  /*02a0*/  IMAD R0, R0, UR10, RZ ;  /* 0x0000000a00007c24 */ /* 0x000fe4000f8e02ff */
[----:B------:R-:W-:-:S04]  /*02b0*/  IMAD.WIDE.U32 R10, R13, UR10, R10 ;  /* 0x0000000a0d0a7c25 */ /* 0x000fc8000f8e000a */
[----:B------:R-:W-:Y:S01]  /*02c0*/  IMAD R13, R13, UR11, R0 ;  /* 0x0000000b0d0d7c24 */ /* 0x000fe2000f8e0200 */
[----:B------:R-:W-:Y:S01]  /*02d0*/  UIADD3 UR4, UP0, UPT, UR4, 0x1, URZ ;  /* 0x0000000104047890 */ /* 0x000fe2000ff1e0ff */
[----:B------:R-:W-:Y:S02]  /*02e0*/  LEA R12, P0, R10, UR8, 0x2 ;  /* 0x000000080a0c7c11 */ /* 0x000fe4000f8010ff */
[----:B------:R-:W-:Y:S01]  /*02f0*/  IMAD.IADD R11, R11, 0x1, R13 ;  /* 0x000000010b0b7824 */ /* 0x000fe200078e020d */
[----:B------:R-:W-:-:S04]  /*0300*/  UIADD3.X UR5, UPT, UPT, URZ, UR5, URZ, UP0, !UPT ;  /* 0x00000005ff057290 */ /* 0x000fc800087fe4ff */
[----:B------:R-:W-:Y:S02]  /*0310*/  LEA.HI.X R13, R10, UR9, R11, 0x2, P0 ;  /* 0x000000090a0d7c11 */ /* 0x000fe400080f140b */
[----:B------:R-:W-:-:S03]  /*0320*/  ISETP.NE.U32.AND P0, PT, R6, UR4, PT ;  /* 0x0000000406007c0c */ /* 0x000fc6000bf05070 */
[----:B------:R4:W-:Y:S01]  /*0330*/  REDG.E.ADD.F32.FTZ.RN.STRONG.GPU desc[UR6][R12.64], R15 ;  /* 0x0000000f0c0079a6 */ /* 0x0009e2000c12f306 */
[----:B------:R-:W-:-:S13]  /*0340*/  ISETP.NE.AND.EX P0, PT, R7, UR5, PT, P0 ;  /* 0x0000000507007c0c */ /* 0x000fda000bf05300 */
[----:B----4-:R-:W-:Y:S05]  /*0350*/  @P0 BRA `(.L_x_0) ;  /* 0xfffffffc00a80947 */ /* 0x010fea000383ffff */
[----:B------:R-:W-:Y:S05]  /*0360*/  EXIT ;  /* 0x000000000000794d */ /* 0x000fea0003800000 */
.L_x_1:
[----:B------:R-:W-:-:S00]  /*0370*/  BRA `(.L_x_1) ;  /* 0xfffffffc00fc7947 */ /* 0x000fc0000383ffff */
[----:B------:R-:W-:-:S00]  /*0380*/  NOP ;  /* 0x0000000000007918 */ /* 0x000fc00000000000 */
[----:B------:R-:W-:-:S00]  /*0390*/  NOP ;  /* 0x0000000000007918 */ /* 0x000fc00000000000 */
[----:B------:R-:W-:-:S00]  /*03a0*/  NOP ;  /* 0x0000000000007918 */ /* 0x000fc00000000000 */
[----:B------:R-:W-:-:S00]  /*03b0*/  NOP ;  /* 0x0000000000007918 */ /* 0x000fc00000000000 */
[----:B------:R-:W-:-:S00]  /*03c0*/  NOP ;  /* 0x0000000000007918 */ /* 0x000fc00000000000 */
[----:B------:R-:W-:-:S00]  /*03d0*/  NOP ;  /* 0x0000000000007918 */ /* 0x000fc00000000000 */
[----:B------:R-:W-:-:S00]  /*03e0*/  NOP ;  /* 0x0000000000007918 */ /* 0x000fc00000000000 */
[----:B------:R-:W-:-:S00]  /*03f0*/  NOP ;  /* 0x0000000000007918 */ /* 0x000fc00000000000 */
.L_x_10:


//--------------------- .text._Z26sparseAffineBackwardKernelILb0EEvmmPfS0_PKiPKf --------------------------
	.section	.text._Z26sparseAffineBackwardKernelILb0EEvmmPfS0_PKiPKf,"ax",@progbits
	.align	128
        .global         _Z26sparseAffineBackwardKernelILb0EEvmmPfS0_PKiPKf
        .type           _Z26sparseAffineBackwardKernelILb0EEvmmPfS0_PKiPKf,@function
        .size           _Z26sparseAffineBackwardKernelILb0EEvmmPfS0_PKiPKf,(.L_x_11 - _Z26sparseAffineBackwardKernelILb0EEvmmPfS0_PKiPKf)
        .other          _Z26sparseAffineBackwardKernelILb0EEvmmPfS0_PKiPKf,@"STO_CUDA_ENTRY STV_DEFAULT"
_Z26sparseAffineBackwardKernelILb0EEvmmPfS0_PKiPKf:
.text._Z26sparseAffineBackwardKernelILb0EEvmmPfS0_PKiPKf:
        /* <DEDUP_REMOVED lines=9> */
[----:B------:R-:W0:Y:S02]  /*0090*/  LDCU.64 UR4, c[0x0][0x380] ;  /* 0x00007000ff0477ac */ /* 0x000e240008000a00 */
[----:B0-----:R-:W-:-:S04]  /*00a0*/  ISETP.NE.U32.AND P0, PT, RZ, UR4, PT ;  /* 0x00000004ff007c0c */ /* 0x001fc8000bf05070 */
[----:B------:R-:W-:-:S13]  /*00b0*/  ISETP.NE.AND.EX P0, PT, RZ, UR5, PT, P0 ;  /* 0x00000005ff007c0c */ /* 0x000fda000bf05300 */
[----:B------:R-:W-:Y:S05]  /*00c0*/  @!P0 EXIT ;  /* 0x000000000000894d */ /* 0x000fea0003800000 */
[----:B------:R-:W0:Y:S01]  /*00d0*/  S2R R15, SR_CTAID.Y ;  /* 0x00000000000f7919 */ /* 0x000e220000002600 */
[----:B------:R-:W1:Y:S01]  /*00e0*/  LDCU.64 UR4, c[0x0][0x3a8] ;  /* 0x00007500ff0477ac */ /* 0x000e620008000a00 */
[----:B------:R-:W-:Y:S01]  /*00f0*/  IMAD.MOV.U32 R3, RZ, RZ, RZ ;  /* 0x000000ffff037224 */ /* 0x000fe200078e00ff */
[----:B------:R-:W2:Y:S01]  /*0100*/  LDC.64 R6, c[0x0][0x3a0] ;  /* 0x0000e800ff067b82 */ /* 0x000ea20000000a00 */
[----:B------:R-:W3:Y:S01]  /*0110*/  LDCU.64 UR6, c[0x0][0x358] ;  /* 0x00006b00ff0677ac */ /* 0x000ee20008000a00 */
[----:B------:R-:W4:Y:S01]  /*0120*/  LDCU.64 UR12, c[0x0][0x388] ;  /* 0x00007100ff0c77ac */ /* 0x000f220008000a00 */
[----:B------:R-:W0:Y:S02]  /*0130*/  LDCU.64 UR10, c[0x0][0x390] ;  /* 0x00007200ff0a77ac */ /* 0x000e240008000a00 */
[----:B0-----:R-:W-:-:S04]  /*0140*/  IMAD.WIDE.U32 R4, R15, UR8, R2 ;  /* 0x000000080f047c25 */ /* 0x001fc8000f8e0002 */
[----:B------:R-:W-:Y:S01]  /*0150*/  IMAD R5, R15, UR9, R5 ;  /* 0x000000090f057c24 */ /* 0x000fe2000f8e0205 */
[----:B-1----:R-:W-:-:S04]  /*0160*/  LEA R8, P0, R4, UR4, 0x2 ;  /* 0x0000000404087c11 */ /* 0x002fc8000f8010ff */
[----:B------:R-:W-:Y:S02]  /*0170*/  LEA.HI.X R9, R4, UR5, R5, 0x2, P0 ;  /* 0x0000000504097c11 */ /* 0x000fe400080f1405 */
[----:B------:R-:W0:Y:S03]  /*0180*/  LDC.64 R4, c[0x0][0x380] ;  /* 0x0000e000ff047b82 */ /* 0x000e260000000a00 */
[----:B---3--:R1:W5:Y:S01]  /*0190*/  LDG.E R13, desc[UR6][R8.64] ;  /* 0x00000006080d7981 */ /* 0x008362000c1e1900 */
[----:B------:R-:W-:Y:S01]  /*01a0*/  UMOV UR4, URZ ;  /* 0x000000ff00047c82 */ /* 0x000fe20008000000 */
[----:B----4-:R-:W-:-:S05]  /*01b0*/  UMOV UR5, URZ ;  /* 0x000000ff00057c82 */ /* 0x010fca0008000000 */
.L_x_2:
[----:B01----:R-:W-:-:S04]  /*01c0*/  IMAD.WIDE.U32 R8, R15, R4, UR4 ;  /* 0x000000040f087e25 */ /* 0x003fc8000f8e0004 */
[----:B------:R-:W-:Y:S01]  /*01d0*/  IMAD R0, R15, R5, R9 ;  /* 0x000000050f007224 */ /* 0x000fe200078e0209 */
[----:B--2---:R-:W-:-:S04]  /*01e0*/  LEA R10, P0, R8, R6, 0x2 ;  /* 0x00000006080a7211 */ /* 0x004fc800078010ff */
[----:B------:R-:W-:-:S06]  /*01f0*/  LEA.HI.X R11, R8, R7, R0, 0x2, P0 ;  /* 0x00000007080b7211 */ /* 0x000fcc00000f1400 */
[----:B------:R-:W2:Y:S02]  /*0200*/  LDG.E R11, desc[UR6][R10.64] ;  /* 0x000000060a0b7981 */ /* 0x000ea4000c1e1900 */
[----:B--2---:R-:W-:-:S13]  /*0210*/  ISETP.NE.AND P0, PT, R11, -0x1, PT ;  /* 0xffffffff0b00780c */ /* 0x004fda0003f05270 */
[----:B------:R-:W-:Y:S05]  /*0220*/  @!P0 EXIT ;  /* 0x000000000000894d */ /* 0x000fea0003800000 */
        /* <DEDUP_REMOVED lines=12> */
[----:B-----5:R3:W-:Y:S01]  /*02f0*/  REDG.E.ADD.F32.FTZ.RN.STRONG.GPU desc[UR6][R10.64], R13 ;  /* 0x0000000d0a0079a6 */ /* 0x0207e2000c12f306 */
[----:B------:R-:W-:-:S13]  /*0300*/  ISETP.NE.AND.EX P0, PT, R5, UR5, PT, P0 ;  /* 0x0000000505007c0c */ /* 0x000fda000bf05300 */
[----:B---3--:R-:W-:Y:S05]  /*0310*/  @P0 BRA `(.L_x_2) ;  /* 0xfffffffc00a80947 */ /* 0x008fea000383ffff */
[----:B------:R-:W-:Y:S05]  /*0320*/  EXIT ;  /* 0x000000000000794d */ /* 0x000fea0003800000 */
.L_x_3:
        /* <DEDUP_REMOVED lines=13> */
.L_x_11:


//--------------------- .text._Z25sparseAffineForwardKernelILb1EEvmmPKfS1_PKiPf --------------------------
	.section	.text._Z25sparseAffineForwardKernelILb1EEvmmPKfS1_PKiPf,"ax",@progbits
	.align	128
        .global         _Z25sparseAffineForwardKernelILb1EEvmmPKfS1_PKiPf
        .type           _Z25sparseAffineForwardKernelILb1EEvmmPKfS1_PKiPf,@function
        .size           _Z25sparseAffineForwardKernelILb1EEvmmPKfS1_PKiPf,(.L_x_12 - _Z25sparseAffineForwardKernelILb1EEvmmPKfS1_PKiPf)
        .other          _Z25sparseAffineForwardKernelILb1EEvmmPKfS1_PKiPf,@"STO_CUDA_ENTRY STV_DEFAULT"
_Z25sparseAffineForwardKernelILb1EEvmmPKfS1_PKiPf:
.text._Z25sparseAffineForwardKernelILb1EEvmmPKfS1_PKiPf:
        /* <DEDUP_REMOVED lines=9> */
[----:B------:R-:W0:Y:S01]  /*0090*/  LDCU.64 UR4, c[0x0][0x398] ;  /* 0x00007300ff0477ac */ /* 0x000e220008000a00 */
[----:B------:R-:W1:Y:S01]  /*00a0*/  LDCU.64 UR6, c[0x0][0x358] ;  /* 0x00006b00ff0677ac */ /* 0x000e620008000a00 */
[----:B------:R-:W2:Y:S01]  /*00b0*/  S2R R11, SR_CTAID.Y ;  /* 0x00000000000b7919 */ /* 0x000ea20000002600 */
[----:B------:R-:W3:Y:S01]  /*00c0*/  LDCU.64 UR10, c[0x0][0x380] ;  /* 0x00007000ff0a77ac */ /* 0x000ee20008000a00 */
[----:B0-----:R-:W-:-:S04]  /*00d0*/  LEA R8, P0, R2, UR4, 0x2 ;  /* 0x0000000402087c11 */ /* 0x001fc8000f8010ff */
[----:B------:R-:W-:Y:S01]  /*00e0*/  LEA.HI.X R9, R2, UR5, RZ, 0x2, P0 ;  /* 0x0000000502097c11 */ /* 0x000fe200080f14ff */
[----:B------:R-:W0:Y:S04]  /*00f0*/  LDCU.64 UR4, c[0x0][0x3a8] ;  /* 0x00007500ff0477ac */ /* 0x000e280008000a00 */
[----:B-1----:R1:W5:Y:S01]  /*0100*/  LDG.E R13, desc[UR6][R8.64] ;  /* 0x00000006080d7981 */ /* 0x002362000c1e1900 */
[----:B---3--:R-:W-:Y:S01]  /*0110*/  UISETP.NE.U32.AND UP0, UPT, UR10, URZ, UPT ;  /* 0x000000ff0a00728c */ /* 0x008fe2000bf05070 */
[----:B------:R-:W-:-:S03]  /*0120*/  IMAD.MOV.U32 R3, RZ, RZ, RZ ;  /* 0x000000ffff037224 */ /* 0x000fc600078e00ff */
[----:B------:R-:W-:Y:S01]  /*0130*/  UISETP.NE.AND.EX UP0, UPT, UR11, URZ, UPT, UP0 ;  /* 0x000000ff0b00728c */ /* 0x000fe2000bf05300 */
[----:B--2---:R-:W-:-:S04]  /*0140*/  IMAD.WIDE.U32 R6, R11, UR8, R2 ;  /* 0x000000080b067c25 */ /* 0x004fc8000f8e0002 */
[----:B------:R-:W-:Y:S01]  /*0150*/  IMAD R5, R11, UR9, R7 ;  /* 0x000000090b057c24 */ /* 0x000fe2000f8e0207 */
[----:B0-----:R-:W-:-:S04]  /*0160*/  LEA R4, P0, R6, UR4, 0x2 ;  /* 0x0000000406047c11 */ /* 0x001fc8000f8010ff */
[----:B------:R-:W-:Y:S01]  /*0170*/  LEA.HI.X R5, R6, UR5, R5, 0x2, P0 ;  /* 0x0000000506057c11 */ /* 0x000fe200080f1405 */
[----:B-1----:R-:W-:Y:S08]  /*0180*/  BRA.U !UP0, `(.L_x_4) ;  /* 0x0000000108747547 */ /* 0x002ff0000b800000 */
[----:B------:R-:W0:Y:S01]  /*0190*/  LDC.64 R6, c[0x0][0x380] ;  /* 0x0000e000ff067b82 */ /* 0x000e220000000a00 */
[----:B------:R-:W1:Y:S01]  /*01a0*/  LDCU.64 UR10, c[0x0][0x388] ;  /* 0x00007100ff0a77ac */ /* 0x000e620008000a00 */
[----:B------:R-:W2:Y:S06]  /*01b0*/  LDCU.64 UR8, c[0x0][0x390] ;  /* 0x00007200ff0877ac */ /* 0x000eac0008000a00 */
[----:B------:R-:W3:Y:S01]  /*01c0*/  LDC.64 R8, c[0x0][0x3a0] ;  /* 0x0000e800ff087b82 */ /* 0x000ee20000000a00 */
[----:B------:R-:W-:Y:S01]  /*01d0*/  UMOV UR4, URZ ;  /* 0x000000ff00047c82 */ /* 0x000fe20008000000 */
[----:B------:R-:W-:-:S05]  /*01e0*/  UMOV UR5, URZ ;  /* 0x000000ff00057c82 */ /* 0x000fca0008000000 */
.L_x_5:
[----:B0-----:R-:W-:-:S04]  /*01f0*/  IMAD.WIDE.U32 R14, R11, R6, UR4 ;  /* 0x000000040b0e7e25 */ /* 0x001fc8000f8e0006 */
[----:B------:R-:W-:Y:S01]  /*0200*/  IMAD R0, R11, R7, R15 ;  /* 0x000000070b007224 */ /* 0x000fe200078e020f */
[----:B---3--:R-:W-:-:S04]  /*0210*/  LEA R16, P0, R14, R8, 0x2 ;  /* 0x000000080e107211 */ /* 0x008fc800078010ff */
[----:B------:R-:W-:-:S06]  /*0220*/  LEA.HI.X R17, R14, R9, R0, 0x2, P0 ;  /* 0x000000090e117211 */ /* 0x000fcc00000f1400 */
[----:B------:R-:W3:Y:S02]  /*0230*/  LDG.E R17, desc[UR6][R16.64] ;  /* 0x0000000610117981 */ /* 0x000ee4000c1e1900 */
[----:B---3--:R-:W-:-:S13]  /*0240*/  ISETP.NE.AND P0, PT, R17, -0x1, PT ;  /* 0xffffffff1100780c */ /* 0x008fda0003f05270 */
[----:B------:R-:W-:Y:S05]  /*0250*/  @!P0 BRA `(.L_x_4) ;  /* 0x0000000000408947 */ /* 0x000fea0003800000 */
[----:B------:R-:W-:Y:S01]  /*0260*/  SHF.R.S32.HI R0, RZ, 0x1f, R17 ;  /* 0x0000001fff007819 */ /* 0x000fe20000011411 */
[----:B------:R-:W-:Y:S02]  /*0270*/  IMAD.MOV.U32 R14, RZ, RZ, R2 ;  /* 0x000000ffff0e7224 */ /* 0x000fe400078e0002 */
[----:B------:R-:W-:Y:S02]  /*0280*/  IMAD.MOV.U32 R15, RZ, RZ, RZ ;  /* 0x000000ffff0f7224 */ /* 0x000fe400078e00ff */
[----:B-1----:R-:W-:Y:S02]  /*0290*/  IMAD R0, R0, UR10, RZ ;  /* 0x0000000a00007c24 */ /* 0x002fe4000f8e02ff */
[----:B------:R-:W-:-:S04]  /*02a0*/  IMAD.WIDE.U32 R14, R17, UR10, R14 ;  /* 0x0000000a110e7c25 */ /* 0x000fc8000f8e000e */
[----:B------:R-:W-:Y:S01]  /*02b0*/  IMAD R17, R17, UR11, R0 ;  /* 0x0000000b11117c24 */ /* 0x000fe2000f8e0200 */
[----:B--2---:R-:W-:-:S03]  /*02c0*/  LEA R16, P0, R14, UR8, 0x2 ;  /* 0x000000080e107c11 */ /* 0x004fc6000f8010ff */
[----:B------:R-:W-:-:S05]  /*02d0*/  IMAD.IADD R15, R15, 0x1, R17 ;  /* 0x000000010f0f7824 */ /* 0x000fca00078e0211 */
[----:B------:R-:W-:-:S05]  /*02e0*/  LEA.HI.X R17, R14, UR9, R15, 0x2, P0 ;  /* 0x000000090e117c11 */ /* 0x000fca00080f140f */
[----:B------:R-:W2:Y:S01]  /*02f0*/  LDG.E R16, desc[UR6][R16.64] ;  /* 0x0000000610107981 */ /* 0x000ea2000c1e1900 */
[----:B------:R-:W-:-:S04]  /*0300*/  UIADD3 UR4, UP0, UPT, UR4, 0x1, URZ ;  /* 0x0000000104047890 */ /* 0x000fc8000ff1e0ff */
[----:B------:R-:W-:Y:S02]  /*0310*/  UIADD3.X UR5, UPT, UPT, URZ, UR5, URZ, UP0, !UPT ;  /* 0x00000005ff057290 */ /* 0x000fe400087fe4ff */
[----:B------:R-:W-:-:S04]  /*0320*/  ISETP.NE.U32.AND P0, PT, R6, UR4, PT ;  /* 0x0000000406007c0c */ /* 0x000fc8000bf05070 */
[----:B------:R-:W-:Y:S01]  /*0330*/  ISETP.NE.AND.EX P0, PT, R7, UR5, PT, P0 ;  /* 0x0000000507007c0c */ /* 0x000fe2000bf05300 */
[----:B--2--5:R-:W-:-:S12]  /*0340*/  FADD R13, R13, R16 ;  /* 0x000000100d0d7221 */ /* 0x024fd80000000000 */
[----:B------:R-:W-:Y:S05]  /*0350*/  @P0 BRA `(.L_x_5) ;  /* 0xfffffffc00a40947 */ /* 0x000fea000383ffff */
.L_x_4:
[----:B-----5:R-:W-:Y:S01]  /*0360*/  STG.E desc[UR6][R4.64], R13 ;  /* 0x0000000d04007986 */ /* 0x020fe2000c101906 */
[----:B-12---:R-:W-:Y:S05]  /*0370*/  EXIT ;  /* 0x000000000000794d */ /* 0x006fea0003800000 */
.L_x_6:
        /* <DEDUP_REMOVED lines=16> */
.L_x_12:


//--------------------- .text._Z25sparseAffineForwardKernelILb0EEvmmPKfS1_PKiPf --------------------------
	.section	.text._Z25sparseAffineForwardKernelILb0EEvmmPKfS1_PKiPf,"ax",@progbits
	.align	128
        .global         _Z25sparseAffineForwardKernelILb0EEvmmPKfS1_PKiPf
        .type           _Z25sparseAffineForwardKernelILb0EEvmmPKfS1_PKiPf,@function
        .size           _Z25sparseAffineForwardKernelILb0EEvmmPKfS1_PKiPf,(.L_x_13 - _Z25sparseAffineForwardKernelILb0EEvmmPKfS1_PKiPf)
        .other          _Z25sparseAffineForwardKernelILb0EEvmmPKfS1_PKiPf,@"STO_CUDA_ENTRY STV_DEFAULT"
_Z25sparseAffineForwardKernelILb0EEvmmPKfS1_PKiPf:
.text._Z25sparseAffineForwardKernelILb0EEvmmPKfS1_PKiPf:
        /* <DEDUP_REMOVED lines=11> */
[----:B------:R-:W-:Y:S02]  /*00b0*/  IMAD.MOV.U32 R3, RZ, RZ, RZ ;  /* 0x000000ffff037224 */ /* 0x000fe400078e00ff */
[----:B------:R-:W-:Y:S01]  /*00c0*/  IMAD.MOV.U32 R17, RZ, RZ, RZ ;  /* 0x000000ffff117224 */ /* 0x000fe200078e00ff */
[----:B------:R-:W2:Y:S01]  /*00d0*/  LDCU.64 UR4, c[0x0][0x3a8] ;  /* 0x00007500ff0477ac */ /* 0x000ea20008000a00 */
[----:B------:R-:W3:Y:S01]  /*00e0*/  LDCU.64 UR6, c[0x0][0x358] ;  /* 0x00006b00ff0677ac */ /* 0x000ee20008000a00 */
[----:B-1----:R-:W-:-:S04]  /*00f0*/  UISETP.NE.U32.AND UP0, UPT, UR10, URZ, UPT ;  /* 0x000000ff0a00728c */ /* 0x002fc8000bf05070 */
[----:B------:R-:W-:Y:S01]  /*0100*/  UISETP.NE.AND.EX UP0, UPT, UR11, URZ, UPT, UP0 ;  /* 0x000000ff0b00728c */ /* 0x000fe2000bf05300 */
[----:B0-----:R-:W-:-:S04]  /*0110*/  IMAD.WIDE.U32 R6, R11, UR8, R2 ;  /* 0x000000080b067c25 */ /* 0x001fc8000f8e0002 */
[----:B------:R-:W-:Y:S01]  /*0120*/  IMAD R5, R11, UR9, R7 ;  /* 0x000000090b057c24 */ /* 0x000fe2000f8e0207 */
[----:B--2---:R-:W-:-:S04]  /*0130*/  LEA R4, P0, R6, UR4, 0x2 ;  /* 0x0000000406047c11 */ /* 0x004fc8000f8010ff */
[----:B------:R-:W-:Y:S01]  /*0140*/  LEA.HI.X R5, R6, UR5, R5, 0x2, P0 ;  /* 0x0000000506057c11 */ /* 0x000fe200080f1405 */
[----:B---3--:R-:W-:Y:S08]  /*0150*/  BRA.U !UP0, `(.L_x_7) ;  /* 0x0000000108787547 */ /* 0x008ff0000b800000 */
[----:B------:R-:W0:Y:S01]  /*0160*/  LDC.64 R6, c[0x0][0x380] ;  /* 0x0000e000ff067b82 */ /* 0x000e220000000a00 */
[----:B------:R-:W-:Y:S01]  /*0170*/  HFMA2 R17, -RZ, RZ, 0, 0 ;  /* 0x00000000ff117431 */ /* 0x000fe200000001ff */
[----:B------:R-:W1:Y:S01]  /*0180*/  LDCU.64 UR10, c[0x0][0x388] ;  /* 0x00007100ff0a77ac */ /* 0x000e620008000a00 */
[----:B------:R-:W2:Y:S05]  /*0190*/  LDCU.64 UR8, c[0x0][0x390] ;  /* 0x00007200ff0877ac */ /* 0x000eaa0008000a00 */
[----:B------:R-:W3:Y:S01]  /*01a0*/  LDC.64 R8, c[0x0][0x3a0] ;  /* 0x0000e800ff087b82 */ /* 0x000ee20000000a00 */
[----:B------:R-:W-:Y:S01]  /*01b0*/  UMOV UR4, URZ ;  /* 0x000000ff00047c82 */ /* 0x000fe20008000000 */
[----:B------:R-:W-:-:S05]  /*01c0*/  UMOV UR5, URZ ;  /* 0x000000ff00057c82 */ /* 0x000fca0008000000 */
.L_x_8:
[----:B0-----:R-:W-:-:S04]  /*01d0*/  IMAD.WIDE.U32 R12, R11, R6, UR4 ;  /* 0x000000040b0c7e25 */ /* 0x001fc8000f8e0006 */
[----:B------:R-:W-:Y:S01]  /*01e0*/  IMAD R0, R11, R7, R13 ;  /* 0x000000070b007224 */ /* 0x000fe200078e020d */
[----:B---3--:R-:W-:-:S04]  /*01f0*/  LEA R14, P0, R12, R8, 0x2 ;  /* 0x000000080c0e7211 */ /* 0x008fc800078010ff */
[----:B------:R-:W-:-:S06]  /*0200*/  LEA.HI.X R15, R12, R9, R0, 0x2, P0 ;  /* 0x000000090c0f7211 */ /* 0x000fcc00000f1400 */
[----:B------:R-:W3:Y:S02]  /*0210*/  LDG.E R15, desc[UR6][R14.64] ;  /* 0x000000060e0f7981 */ /* 0x000ee4000c1e1900 */
[----:B---3--:R-:W-:-:S13]  /*0220*/  ISETP.NE.AND P0, PT, R15, -0x1, PT ;  /* 0xffffffff0f00780c */ /* 0x008fda0003f05270 */
[----:B------:R-:W-:Y:S05]  /*0230*/  @!P0 BRA `(.L_x_7) ;  /* 0x0000000000408947 */ /* 0x000fea0003800000 */
[----:B------:R-:W-:Y:S01]  /*0240*/  HFMA2 R13, -RZ, RZ, 0, 0 ;  /* 0x00000000ff0d7431 */ /* 0x000fe200000001ff */
[----:B------:R-:W-:Y:S01]  /*0250*/  SHF.R.S32.HI R0, RZ, 0x1f, R15 ;  /* 0x0000001fff007819 */ /* 0x000fe2000001140f */
[----:B------:R-:W-:-:S04]  /*0260*/  IMAD.MOV.U32 R12, RZ, RZ, R2 ;  /* 0x000000ffff0c7224 */ /* 0x000fc800078e0002 */
        /* <DEDUP_REMOVED lines=11> */
[----:B--2---:R-:W-:-:S12]  /*0320*/  FADD R17, R17, R14 ;  /* 0x0000000e11117221 */ /* 0x004fd80000000000 */
[----:B------:R-:W-:Y:S05]  /*0330*/  @P0 BRA `(.L_x_8) ;  /* 0xfffffffc00a40947 */ /* 0x000fea000383ffff */
.L_x_7:
[----:B------:R-:W-:Y:S01]  /*0340*/  STG.E desc[UR6][R4.64], R17 ;  /* 0x0000001104007986 */ /* 0x000fe2000c101906 */
[----:B-12---:R-:W-:Y:S05]  /*0350*/  EXIT ;  /* 0x000000000000794d */ /* 0x006fea0003800000 */
.L_x_9:
        /* <DEDUP_REMOVED lines=10> */
.L_x_13:


//--------------------- .nv.shared.reserved.0     --------------------------
	.section	.nv.shared.reserved.0,"aw",@nobits
	.weak		__nv_reservedSMEM_offset_0_alias
	.size		__nv_reservedSMEM_offset_0_alias, 0, 64
	.other		__nv_reservedSMEM_offset_0_alias,@"STO_CUDA_RESERVED_SHARED STV_DEFAULT"
__nv_reservedSMEM_offset_0_alias:
	.zero		0
	.zero		64


//--------------------- .nv.constant0._Z26sparseAffineBackwardKernelILb1EEvmmPfS0_PKiPKf --------------------------
	.section	.nv.constant0._Z26sparseAffineBackwardKernelILb1EEvmmPfS0_PKiPKf,"a",@progbits
	.sectionflags	@""
	.align	4
.nv.constant0._Z26sparseAffineBackwardKernelILb1EEvmmPfS0_PKiPKf:
	.zero		944


//--------------------- .nv.constant0._Z26sparseAffineBackwardKernelILb0EEvmmPfS0_PKiPKf --------------------------
	.section	.nv.constant0._Z26sparseAffineBackwardKernelILb0EEvmmPfS0_PKiPKf,"a",@progbits
	.sectionflags	@""
	.align	4
.nv.constant0._Z26sparseAffineBackwardKernelILb0EEvmmPfS0_PKiPKf:
	.zero		944


//--------------------- .nv.constant0._Z25sparseAffineForwardKernelILb1EEvmmPKfS1_PKiPf --------------------------
	.section	.nv.constant0._Z25sparseAffineForwardKernelILb1EEvmmPKfS1_PKiPf,"a",@progbits
	.sectionflags	@""
	.align	4
.nv.constant0._Z25sparseAffineForwardKernelILb1EEvmmPKfS1_PKiPf:
	.zero		944


//--------------------- .nv.constant0._Z25sparseAffineForwardKernelILb0EEvmmPKfS1_PKiPf --------------------------
	.section	.nv.constant0._Z25sparseAffineForwardKernelILb0EEvmmPKfS1_PKiPf,"a",@progbits
	.sectionflags	@""
	.align	4
.nv.constant0._Z25sparseAffineForwardKernelILb0EEvmmPKfS1_PKiPf:
	.zero		944


//--------------------- SYMBOLS --------------------------

	.type		.nv.reservedSmem.offset0,@object
	.size		.nv.reservedSmem.offset0,0x4
